	.headerflags	@"EF_CUDA_TEXMODE_UNIFIED EF_CUDA_64BIT_ADDRESS EF_CUDA_ACCELERATORS EF_CUDA_SM90 EF_CUDA_VIRTUAL_SM(EF_CUDA_SM90)"
	.elftype	@"ET_EXEC"


//--------------------- .nv.info                  --------------------------
	.section	.nv.info,"",@"SHT_CUDA_INFO"
	.align	4


	//----- nvinfo : EIATTR_REGCOUNT
	.align		4
        /*0000*/ 	.byte	0x04, 0x2f
        /*0002*/ 	.short	(.L_3 - .L_2)
	.align		4
.L_2:
        /*0004*/ 	.word	index@(triton_poi_fused__native_batch_norm_legit_no_training_leaky_relu_9)
        /*0008*/ 	.word	0x00000010


	//----- nvinfo : EIATTR_MIN_STACK_SIZE
	.align		4
.L_3:
        /*000c*/ 	.byte	0x04, 0x12
        /*000e*/ 	.short	(.L_5 - .L_4)
	.align		4
.L_4:
        /*0010*/ 	.word	index@(triton_poi_fused__native_batch_norm_legit_no_training_leaky_relu_9)
        /*0014*/ 	.word	0x00000000


	//----- nvinfo : EIATTR_FRAME_SIZE
	.align		4
.L_5:
        /*0018*/ 	.byte	0x04, 0x11
        /*001a*/ 	.short	(.L_7 - .L_6)
	.align		4
.L_6:
        /*001c*/ 	.word	index@(triton_poi_fused__native_batch_norm_legit_no_training_leaky_relu_9)
        /*0020*/ 	.word	0x00000000


	//----- nvinfo : EIATTR_MIN_STACK_SIZE
	.align		4
.L_7:
        /*0024*/ 	.byte	0x04, 0x12
        /*0026*/ 	.short	(.L_9 - .L_8)
	.align		4
.L_8:
        /*0028*/ 	.word	index@(triton_poi_fused__native_batch_norm_legit_no_training_leaky_relu_9)
        /*002c*/ 	.word	0x00000000
.L_9:


//--------------------- .nv.info.triton_poi_fused__native_batch_norm_legit_no_training_leaky_relu_9 --------------------------
	.section	.nv.info.triton_poi_fused__native_batch_norm_legit_no_training_leaky_relu_9,"",@"SHT_CUDA_INFO"
	.sectionflags	@""
	.align	4


	//----- nvinfo : EIATTR_CUDA_API_VERSION
	.align		4
        /*0000*/ 	.byte	0x04, 0x37
        /*0002*/ 	.short	(.L_11 - .L_10)
.L_10:
        /*0004*/ 	.word	0x0000007c


	//----- nvinfo : EIATTR_KPARAM_INFO
	.align		4
.L_11:
        /*0008*/ 	.byte	0x04, 0x17
        /*000a*/ 	.short	(.L_13 - .L_12)
.L_12:
        /*000c*/ 	.word	0x00000000
        /*0010*/ 	.short	0x0006
        /*0012*/ 	.short	0x0030
        /*0014*/ 	.byte	0x00, 0xf0, 0x11, 0x00


	//----- nvinfo : EIATTR_KPARAM_INFO
	.align		4
.L_13:
        /*0018*/ 	.byte	0x04, 0x17
        /*001a*/ 	.short	(.L_15 - .L_14)
.L_14:
        /*001c*/ 	.word	0x00000000
        /*0020*/ 	.short	0x0005
        /*0022*/ 	.short	0x0028
        /*0024*/ 	.byte	0x00, 0xf4, 0x21, 0x00


	//----- nvinfo : EIATTR_KPARAM_INFO
	.align		4
.L_15:
        /*0028*/ 	.byte	0x04, 0x17
        /*002a*/ 	.short	(.L_17 - .L_16)
.L_16:
        /*002c*/ 	.word	0x00000000
        /*0030*/ 	.short	0x0004
        /*0032*/ 	.short	0x0020
        /*0034*/ 	.byte	0x00, 0xf4, 0x21, 0x00


	//----- nvinfo : EIATTR_KPARAM_INFO
	.align		4
.L_17:
        /*0038*/ 	.byte	0x04, 0x17
        /*003a*/ 	.short	(.L_19 - .L_18)
.L_18:
        /*003c*/ 	.word	0x00000000
        /*0040*/ 	.short	0x0003
        /*0042*/ 	.short	0x0018
        /*0044*/ 	.byte	0x00, 0xf4, 0x21, 0x00


	//----- nvinfo : EIATTR_KPARAM_INFO
	.align		4
.L_19:
        /*0048*/ 	.byte	0x04, 0x17
        /*004a*/ 	.short	(.L_21 - .L_20)
.L_20:
        /*004c*/ 	.word	0x00000000
        /*0050*/ 	.short	0x0002
        /*0052*/ 	.short	0x0010
        /*0054*/ 	.byte	0x00, 0xf4, 0x21, 0x00


	//----- nvinfo : EIATTR_KPARAM_INFO
	.align		4
.L_21:
        /*0058*/ 	.byte	0x04, 0x17
        /*005a*/ 	.short	(.L_23 - .L_22)
.L_22:
        /*005c*/ 	.word	0x00000000
        /*0060*/ 	.short	0x0001
        /*0062*/ 	.short	0x0008
        /*0064*/ 	.byte	0x00, 0xf4, 0x21, 0x00


	//----- nvinfo : EIATTR_KPARAM_INFO
	.align		4
.L_23:
        /*0068*/ 	.byte	0x04, 0x17
        /*006a*/ 	.short	(.L_25 - .L_24)
.L_24:
        /*006c*/ 	.word	0x00000000
        /*0070*/ 	.short	0x0000
        /*0072*/ 	.short	0x0000
        /*0074*/ 	.byte	0x00, 0xf4, 0x21, 0x00


	//----- nvinfo : EIATTR_SPARSE_MMA_MASK
	.align		4
.L_25:
        /*0078*/ 	.byte	0x03, 0x50
        /*007a*/ 	.short	0x0000


	//----- nvinfo : EIATTR_MAXREG_COUNT
	.align		4
        /*007c*/ 	.byte	0x03, 0x1b
        /*007e*/ 	.short	0x00ff


	//----- nvinfo : EIATTR_EXIT_INSTR_OFFSETS
	.align		4
        /*0080*/ 	.byte	0x04, 0x1c
        /*0082*/ 	.short	(.L_27 - .L_26)


	//   ....[0]....
.L_26:
        /*0084*/ 	.word	0x000003d0


	//----- nvinfo : EIATTR_REQNTID
	.align		4
.L_27:
        /*0088*/ 	.byte	0x04, 0x10
        /*008a*/ 	.short	(.L_29 - .L_28)
.L_28:
        /*008c*/ 	.word	0x00000100
        /*0090*/ 	.word	0x00000001
        /*0094*/ 	.word	0x00000001


	//----- nvinfo : EIATTR_CBANK_PARAM_SIZE
	.align		4
.L_29:
        /*0098*/ 	.byte	0x03, 0x19
        /*009a*/ 	.short	0x0034


	//----- nvinfo : EIATTR_PARAM_CBANK
	.align		4
        /*009c*/ 	.byte	0x04, 0x0a
        /*009e*/ 	.short	(.L_31 - .L_30)
	.align		4
.L_30:
        /*00a0*/ 	.word	index@(.nv.constant0.triton_poi_fused__native_batch_norm_legit_no_training_leaky_relu_9)
        /*00a4*/ 	.short	0x0210
        /*00a6*/ 	.short	0x0034


	//----- nvinfo : EIATTR_SW_WAR
	.align		4
.L_31:
        /*00a8*/ 	.byte	0x04, 0x36
        /*00aa*/ 	.short	(.L_33 - .L_32)
.L_32:
        /*00ac*/ 	.word	0x00000008
.L_33:


//--------------------- .nv.callgraph             --------------------------
	.section	.nv.callgraph,"",@"SHT_CUDA_CALLGRAPH"
	.align	4
	.sectionentsize	8
	.align		4
        /*0000*/ 	.word	0x00000000
	.align		4
        /*0004*/ 	.word	0xffffffff
	.align		4
        /*0008*/ 	.word	0x00000000
	.align		4
        /*000c*/ 	.word	0xfffffffe
	.align		4
        /*0010*/ 	.word	0x00000000
	.align		4
        /*0014*/ 	.word	0xfffffffd
	.align		4
        /*0018*/ 	.word	0x00000000
	.align		4
        /*001c*/ 	.word	0xfffffffc


//--------------------- .nv.constant4             --------------------------
	.section	.nv.constant4,"a",@progbits
	.align	8
	.align		8
.nv.constant4:
        /*0000*/ 	.dword	_$_str
	.align		8
        /*0008*/ 	.dword	_$_str_$_2


//--------------------- .text.triton_poi_fused__native_batch_norm_legit_no_training_leaky_relu_9 --------------------------
	.section	.text.triton_poi_fused__native_batch_norm_legit_no_training_leaky_relu_9,"ax",@progbits
	.align	128
        .global         triton_poi_fused__native_batch_norm_legit_no_training_leaky_relu_9
        .type           triton_poi_fused__native_batch_norm_legit_no_training_leaky_relu_9,@function
        .size           triton_poi_fused__native_batch_norm_legit_no_training_leaky_relu_9,(.L_x_1 - triton_poi_fused__native_batch_norm_legit_no_training_leaky_relu_9)
        .other          triton_poi_fused__native_batch_norm_legit_no_training_leaky_relu_9,@"STO_CUDA_ENTRY STV_DEFAULT"
triton_poi_fused__native_batch_norm_legit_no_training_leaky_relu_9:
.text.triton_poi_fused__native_batch_norm_legit_no_training_leaky_relu_9:
[----:B------:R-:W-:Y:S01]  /*0000*/  LDC R1, c[0x0][0x28] ;  /* 0x00000a00ff017b82 */ /* 0x000fe20000000800 */
[----:B------:R-:W1:Y:S07]  /*0010*/  S2R R0, SR_TID.X ;  /* 0x0000000000007919 */ /* 0x000e6e0000002100 */
[----:B------:R-:W2:Y:S01]  /*0020*/  LDC.64 R2, c[0x0][0x228] ;  /* 0x00008a00ff027b82 */ /* 0x000ea20000000a00 */
[----:B------:R-:W-:Y:S01]  /*0030*/  ULDC.64 UR4, c[0x0][0x208] ;  /* 0x0000820000047ab9 */ /* 0x000fe20000000a00 */
[----:B------:R-:W3:Y:S06]  /*0040*/  S2R R7, SR_CTAID.X ;  /* 0x0000000000077919 */ /* 0x000eec0000002500 */
[----:B------:R-:W4:Y:S08]  /*0050*/  LDC.64 R8, c[0x0][0x230] ;  /* 0x00008c00ff087b82 */ /* 0x000f300000000a00 */
[----:B------:R-:W5:Y:S01]  /*0060*/  LDC.64 R10, c[0x0][0x238] ;  /* 0x00008e00ff0a7b82 */ /* 0x000f620000000a00 */
[----:B-1----:R-:W-:-:S02]  /*0070*/  SHF.L.U32 R0, R0, 0x1, RZ ;  /* 0x0000000100007819 */ /* 0x002fc400000006ff */
[----:B---3--:R-:W-:Y:S02]  /*0080*/  SHF.R.S32.HI R5, RZ, 0x16, R7 ;  /* 0x00000016ff057819 */ /* 0x008fe40000011407 */
[----:B------:R-:W-:Y:S02]  /*0090*/  LOP3.LUT R0, R0, 0x1fe, RZ, 0xc0, !PT ;  /* 0x000001fe00007812 */ /* 0x000fe400078ec0ff */
[----:B------:R-:W-:Y:S02]  /*00a0*/  SGXT R5, R5, 0x1 ;  /* 0x000000010505781a */ /* 0x000fe40000000200 */
[----:B------:R-:W-:Y:S02]  /*00b0*/  LEA R0, R7, R0, 0x9 ;  /* 0x0000000007007211 */ /* 0x000fe400078e48ff */
[----:B------:R-:W1:Y:S02]  /*00c0*/  LDC.64 R6, c[0x0][0x220] ;  /* 0x00008800ff067b82 */ /* 0x000e640000000a00 */
[----:B------:R-:W-:-:S04]  /*00d0*/  LEA.HI R5, R5, R0, RZ, 0x5 ;  /* 0x0000000005057211 */ /* 0x000fc800078f28ff */
[----:B------:R-:W-:-:S04]  /*00e0*/  LOP3.LUT R5, R5, 0xffffffe0, RZ, 0xc0, !PT ;  /* 0xffffffe005057812 */ /* 0x000fc800078ec0ff */
[----:B------:R-:W-:Y:S02]  /*00f0*/  IADD3 R13, R0, -R5, RZ ;  /* 0x80000005000d7210 */ /* 0x000fe40007ffe0ff */
[----:B------:R-:W3:Y:S03]  /*0100*/  LDC.64 R4, c[0x0][0x218] ;  /* 0x00008600ff047b82 */ /* 0x000ee60000000a00 */
[----:B--2---:R-:W-:-:S06]  /*0110*/  IMAD.WIDE R2, R13, 0x4, R2 ;  /* 0x000000040d027825 */ /* 0x004fcc00078e0202 */
[----:B------:R-:W2:Y:S01]  /*0120*/  LDG.E.EL.64 R2, desc[UR4][R2.64] ;  /* 0x0000000402027981 */ /* 0x000ea2000c2e1b00 */
[----:B-1----:R-:W-:-:S06]  /*0130*/  IMAD.WIDE R6, R13, 0x4, R6 ;  /* 0x000000040d067825 */ /* 0x002fcc00078e0206 */
[----:B------:R-:W2:Y:S01]  /*0140*/  LDG.E.EL.64 R6, desc[UR4][R6.64] ;  /* 0x0000000406067981 */ /* 0x000ea2000c2e1b00 */
[----:B---3--:R-:W-:-:S06]  /*0150*/  IMAD.WIDE R4, R0, 0x4, R4 ;  /* 0x0000000400047825 */ /* 0x008fcc00078e0204 */
[----:B------:R-:W3:Y:S01]  /*0160*/  LDG.E.64 R4, desc[UR4][R4.64] ;  /* 0x0000000404047981 */ /* 0x000ee2000c1e1b00 */
[----:B----4-:R-:W-:-:S04]  /*0170*/  IMAD.WIDE R8, R13, 0x4, R8 ;  /* 0x000000040d087825 */ /* 0x010fc800078e0208 */
[----:B-----5:R-:W-:Y:S02]  /*0180*/  IMAD.WIDE R10, R13, 0x4, R10 ;  /* 0x000000040d0a7825 */ /* 0x020fe400078e020a */
[----:B------:R-:W4:Y:S04]  /*0190*/  LDG.E.EL.64 R8, desc[UR4][R8.64] ;  /* 0x0000000408087981 */ /* 0x000f28000c2e1b00 */
[----:B------:R-:W4:Y:S01]  /*01a0*/  LDG.E.EL.64 R10, desc[UR4][R10.64] ;  /* 0x000000040a0a7981 */ /* 0x000f22000c2e1b00 */
[----:B--2---:R-:W-:Y:S01]  /*01b0*/  FADD R2, R2, 9.9999997473787516356e-06 ;  /* 0x3727c5ac02027421 */ /* 0x004fe20000000000 */
[----:B------:R-:W-:-:S03]  /*01c0*/  FADD R3, R3, 9.9999997473787516356e-06 ;  /* 0x3727c5ac03037421 */ /* 0x000fc60000000000 */
[----:B------:R-:W1:Y:S08]  /*01d0*/  MUFU.SQRT R12, R2 ;  /* 0x00000002000c7308 */ /* 0x000e700000002000 */
[----:B------:R-:W2:Y:S01]  /*01e0*/  MUFU.SQRT R13, R3 ;  /* 0x00000003000d7308 */ /* 0x000ea20000002000 */
[C---:B-1----:R-:W-:Y:S02]  /*01f0*/  FSETP.GT.AND P0, PT, R12.reuse, 8.50705917302346158658e+37, PT ;  /* 0x7e8000000c00780b */ /* 0x042fe40003f04000 */
[----:B------:R-:W-:-:S02]  /*0200*/  FSETP.GEU.AND P2, PT, R12, 1.175494350822287508e-38, PT ;  /* 0x008000000c00780b */ /* 0x000fc40003f4e000 */
[C---:B--2---:R-:W-:Y:S02]  /*0210*/  FSETP.GT.AND P1, PT, R13.reuse, 8.50705917302346158658e+37, PT ;  /* 0x7e8000000d00780b */ /* 0x044fe40003f24000 */
[----:B------:R-:W-:-:S07]  /*0220*/  FSETP.GEU.AND P3, PT, R13, 1.175494350822287508e-38, PT ;  /* 0x008000000d00780b */ /* 0x000fce0003f6e000 */
[----:B------:R-:W-:Y:S01]  /*0230*/  @P0 FMUL R12, R12, 0.25 ;  /* 0x3e8000000c0c0820 */ /* 0x000fe20000400000 */
[----:B------:R-:W-:-:S03]  /*0240*/  HFMA2.MMA R2, -RZ, RZ, 1.625, 0 ;  /* 0x3e800000ff027435 */ /* 0x000fc600000001ff */
[----:B------:R-:W-:Y:S01]  /*0250*/  @!P2 FMUL R12, R12, 16777216 ;  /* 0x4b8000000c0ca820 */ /* 0x000fe20000400000 */
[----:B------:R-:W-:-:S04]  /*0260*/  @P1 FMUL R13, R13, 0.25 ;  /* 0x3e8000000d0d1820 */ /* 0x000fc80000400000 */
[----:B------:R-:W-:Y:S01]  /*0270*/  @!P3 FMUL R13, R13, 16777216 ;  /* 0x4b8000000d0db820 */ /* 0x000fe20000400000 */
[----:B------:R-:W1:Y:S01]  /*0280*/  MUFU.RCP R12, R12 ;  /* 0x0000000c000c7308 */ /* 0x000e620000001000 */
[----:B------:R-:W-:-:S07]  /*0290*/  FSEL R3, R2, 1, P0 ;  /* 0x3f80000002037808 */ /* 0x000fce0000000000 */
[----:B------:R-:W2:Y:S01]  /*02a0*/  MUFU.RCP R13, R13 ;  /* 0x0000000d000d7308 */ /* 0x000ea20000001000 */
[----:B------:R-:W-:Y:S01]  /*02b0*/  FSEL R2, R2, 1, P1 ;  /* 0x3f80000002027808 */ /* 0x000fe20000800000 */
[----:B------:R-:W-:Y:S01]  /*02c0*/  @!P2 FMUL R3, R3, 16777216 ;  /* 0x4b8000000303a820 */ /* 0x000fe20000400000 */
[----:B---3--:R-:W-:-:S03]  /*02d0*/  FADD R5, R5, -R7 ;  /* 0x8000000705057221 */ /* 0x008fc60000000000 */
[----:B------:R-:W-:Y:S01]  /*02e0*/  @!P3 FMUL R2, R2, 16777216 ;  /* 0x4b8000000202b820 */ /* 0x000fe20000400000 */
[----:B------:R-:W-:Y:S01]  /*02f0*/  FADD R4, R4, -R6 ;  /* 0x8000000604047221 */ /* 0x000fe20000000000 */
[----:B-1----:R-:W-:Y:S02]  /*0300*/  FMUL R7, R12, R3 ;  /* 0x000000030c077220 */ /* 0x002fe40000400000 */
[----:B--2---:R-:W-:Y:S02]  /*0310*/  FMUL R6, R13, R2 ;  /* 0x000000020d067220 */ /* 0x004fe40000400000 */
[----:B------:R-:W1:Y:S01]  /*0320*/  LDC.64 R2, c[0x0][0x210] ;  /* 0x00008400ff027b82 */ /* 0x000e620000000a00 */
[----:B------:R-:W-:Y:S01]  /*0330*/  FMUL R7, R4, R7 ;  /* 0x0000000704077220 */ /* 0x000fe20000400000 */
[----:B------:R-:W-:-:S03]  /*0340*/  FMUL R6, R5, R6 ;  /* 0x0000000605067220 */ /* 0x000fc60000400000 */
[----:B----4-:R-:W-:Y:S01]  /*0350*/  FFMA R8, R8, R7, R10 ;  /* 0x0000000708087223 */ /* 0x010fe2000000000a */
[----:B------:R-:W-:-:S04]  /*0360*/  FFMA R9, R9, R6, R11 ;  /* 0x0000000609097223 */ /* 0x000fc8000000000b */
[----:B------:R-:W-:Y:S02]  /*0370*/  FSETP.GT.AND P0, PT, R8, RZ, PT ;  /* 0x000000ff0800720b */ /* 0x000fe40003f04000 */
[----:B------:R-:W-:-:S11]  /*0380*/  FSETP.GT.AND P1, PT, R9, RZ, PT ;  /* 0x000000ff0900720b */ /* 0x000fd60003f24000 */
[----:B------:R-:W-:Y:S01]  /*0390*/  @!P0 FMUL R8, R8, 0.0099999997764825820923 ;  /* 0x3c23d70a08088820 */ /* 0x000fe20000400000 */
[----:B-1----:R-:W-:-:S04]  /*03a0*/  IMAD.WIDE R2, R0, 0x4, R2 ;  /* 0x0000000400027825 */ /* 0x002fc800078e0202 */
[----:B------:R-:W-:-:S05]  /*03b0*/  @!P1 FMUL R9, R9, 0.0099999997764825820923 ;  /* 0x3c23d70a09099820 */ /* 0x000fca0000400000 */
[----:B------:R-:W-:Y:S01]  /*03c0*/  STG.E.64 desc[UR4][R2.64], R8 ;  /* 0x0000000802007986 */ /* 0x000fe2000c101b04 */
[----:B------:R-:W-:Y:S05]  /*03d0*/  EXIT ;  /* 0x000000000000794d */ /* 0x000fea0003800000 */
.L_x_0:
[----:B------:R-:W-:-:S00]  /*03e0*/  BRA `(.L_x_0) ;  /* 0xfffffffc00fc7947 */ /* 0x000fc0000383ffff */
[----:B------:R-:W-:-:S00]  /*03f0*/  NOP ;  /* 0x0000000000007918 */ /* 0x000fc00000000000 */
        /* <DEDUP_REMOVED lines=8> */
.L_x_1:


//--------------------- .nv.global.init           --------------------------
	.section	.nv.global.init,"aw",@progbits
.nv.global.init:
	.type		_$_str,@object
	.size		_$_str,(_$_str_$_2 - _$_str)
_$_str:
        /*0000*/ 	.byte	0x5f, 0x5f, 0x43, 0x55, 0x44, 0x41, 0x5f, 0x46, 0x54, 0x5a, 0x00
	.type		_$_str_$_2,@object
	.size		_$_str_$_2,(.L_1 - _$_str_$_2)
_$_str_$_2:
        /*000b*/ 	.byte	0x5f, 0x5f, 0x43, 0x55, 0x44, 0x41, 0x5f, 0x50, 0x52, 0x45, 0x43, 0x5f, 0x53, 0x51, 0x52, 0x54
        /*001b*/ 	.byte	0x00
.L_1:


//--------------------- .nv.constant0.triton_poi_fused__native_batch_norm_legit_no_training_leaky_relu_9 --------------------------
	.section	.nv.constant0.triton_poi_fused__native_batch_norm_legit_no_training_leaky_relu_9,"a",@progbits
	.sectionflags	@""
	.align	4
.nv.constant0.triton_poi_fused__native_batch_norm_legit_no_training_leaky_relu_9:
	.zero		580
